//
// Generated by NVIDIA NVVM Compiler
//
// Compiler Build ID: CL-36424714
// Cuda compilation tools, release 13.0, V13.0.88
// Based on NVVM 20.0.0
//

.version 9.0
.target sm_100
.address_size 64

	// .globl	_Z16checkPrimeKernelxxPbPx

.visible .entry _Z16checkPrimeKernelxxPbPx(
	.param .u64 _Z16checkPrimeKernelxxPbPx_param_0,
	.param .u64 _Z16checkPrimeKernelxxPbPx_param_1,
	.param .u64 .ptr .align 1 _Z16checkPrimeKernelxxPbPx_param_2,
	.param .u64 .ptr .align 1 _Z16checkPrimeKernelxxPbPx_param_3
)
{
	.reg .pred 	%p<11>;
	.reg .b16 	%rs<6>;
	.reg .b32 	%r<9>;
	.reg .b64 	%rd<25>;

	ld.param.u64 	%rd9, [_Z16checkPrimeKernelxxPbPx_param_0];
	ld.param.u64 	%rd10, [_Z16checkPrimeKernelxxPbPx_param_1];
	ld.param.u64 	%rd7, [_Z16checkPrimeKernelxxPbPx_param_2];
	ld.param.u64 	%rd8, [_Z16checkPrimeKernelxxPbPx_param_3];
	mov.u32 	%r2, %ctaid.x;
	mov.u32 	%r3, %ntid.x;
	mov.u32 	%r4, %tid.x;
	mad.lo.s32 	%r1, %r2, %r3, %r4;
	shl.b32 	%r5, %r1, 1;
	cvt.s64.s32 	%rd11, %r5;
	add.s64 	%rd1, %rd9, %rd11;
	setp.gt.s64 	%p1, %rd1, %rd10;
	setp.lt.s64 	%p2, %rd1, 3;
	or.pred  	%p3, %p1, %p2;
	and.b64  	%rd12, %rd9, 1;
	setp.eq.b64 	%p4, %rd12, 1;
	not.pred 	%p5, %p4;
	or.pred  	%p6, %p5, %p3;
	@%p6 bra 	$L__BB0_9;
	setp.lt.u64 	%p7, %rd1, 9;
	mov.b16 	%rs2, 1;
	mov.u16 	%rs5, %rs2;
	@%p7 bra 	$L__BB0_8;
	mov.b64 	%rd23, 3;
	cvt.u32.u64 	%r7, %rd1;
	bra.uni 	$L__BB0_4;
$L__BB0_3:
	add.s64 	%rd23, %rd23, 2;
	mul.lo.s64 	%rd16, %rd23, %rd23;
	setp.gt.s64 	%p10, %rd16, %rd1;
	mov.u16 	%rs5, %rs2;
	@%p10 bra 	$L__BB0_8;
$L__BB0_4:
	or.b64  	%rd14, %rd1, %rd23;
	and.b64  	%rd15, %rd14, -4294967296;
	setp.ne.s64 	%p8, %rd15, 0;
	@%p8 bra 	$L__BB0_6;
	cvt.u32.u64 	%r6, %rd23;
	rem.u32 	%r8, %r7, %r6;
	cvt.u64.u32 	%rd24, %r8;
	bra.uni 	$L__BB0_7;
$L__BB0_6:
	rem.u64 	%rd24, %rd1, %rd23;
$L__BB0_7:
	setp.ne.s64 	%p9, %rd24, 0;
	mov.b16 	%rs5, 0;
	@%p9 bra 	$L__BB0_3;
$L__BB0_8:
	cvt.s64.s32 	%rd17, %r1;
	cvta.to.global.u64 	%rd18, %rd8;
	mul.wide.s32 	%rd19, %r1, 8;
	add.s64 	%rd20, %rd18, %rd19;
	st.global.u64 	[%rd20], %rd1;
	cvta.to.global.u64 	%rd21, %rd7;
	add.s64 	%rd22, %rd21, %rd17;
	st.global.u8 	[%rd22], %rs5;
$L__BB0_9:
	ret;

}


// ===== COMPILED SASS (sm_100) =====

	.target	sm_100

	.elftype	@"ET_EXEC"


//--------------------- .note.nv.tkinfo           --------------------------
	.section	.note.nv.tkinfo,"",@"SHT_NOTE"
	.sectionflags	@"SHF_NOTE_NV_TKINFO"
	.tkinfo
        /*0018*/ 	.word	0x00000002
        /*0030*/ 	.string	""
        /*0030*/ 	.string	"ptxas"
        /*0030*/ 	.string	"Cuda compilation tools, release 13.0, V13.0.88"
        /*0030*/ 	.string	"Build cuda_13.0.r13.0/compiler.36424714_0"
        /*0030*/ 	.string	"-arch sm_100 -m 64 "



//--------------------- .note.nv.cuinfo           --------------------------
	.section	.note.nv.cuinfo,"",@"SHT_NOTE"
	.sectionflags	@"SHF_NOTE_NV_CUINFO"
        /*0018*/ 	.short	0x0002
        /*001a*/ 	.short	0x0064
        /*001c*/ 	.short	0x0082
	.zero		2


//--------------------- .nv.info                  --------------------------
	.section	.nv.info,"",@"SHT_CUDA_INFO"
	.align	4


	//----- nvinfo : EIATTR_REGCOUNT
	.align		4
        /*0000*/ 	.byte	0x04, 0x2f
        /*0002*/ 	.short	(.L_1 - .L_0)
	.align		4
.L_0:
        /*0004*/ 	.word	index@(_Z16checkPrimeKernelxxPbPx)
        /*0008*/ 	.word	0x00000014


	//----- nvinfo : EIATTR_FRAME_SIZE
	.align		4
.L_1:
        /*000c*/ 	.byte	0x04, 0x11
        /*000e*/ 	.short	(.L_3 - .L_2)
	.align		4
.L_2:
        /*0010*/ 	.word	index@($__internal_0_$__cuda_sm20_rem_u64)
        /*0014*/ 	.word	0x00000000


	//----- nvinfo : EIATTR_FRAME_SIZE
	.align		4
.L_3:
        /*0018*/ 	.byte	0x04, 0x11
        /*001a*/ 	.short	(.L_5 - .L_4)
	.align		4
.L_4:
        /*001c*/ 	.word	index@(_Z16checkPrimeKernelxxPbPx)
        /*0020*/ 	.word	0x00000000


	//----- nvinfo : EIATTR_MIN_STACK_SIZE
	.align		4
.L_5:
        /*0024*/ 	.byte	0x04, 0x12
        /*0026*/ 	.short	(.L_7 - .L_6)
	.align		4
.L_6:
        /*0028*/ 	.word	index@(_Z16checkPrimeKernelxxPbPx)
        /*002c*/ 	.word	0x00000000
.L_7:


//--------------------- .nv.compat                --------------------------
	.section	.nv.compat,"",@"SHT_CUDA_COMPAT_INFO"
	.align	4
        /*0000*/ 	.byte	0x02, 0x09, 0x00, 0x00, 0x02, 0x02, 0x01, 0x00, 0x02, 0x05, 0x05, 0x00, 0x03, 0x07, 0x01, 0x01
        /*0010*/ 	.byte	0x02, 0x03, 0x00, 0x00, 0x02, 0x06, 0x01, 0x00, 0x04, 0x0b, 0x08, 0x00, 0x09, 0x00, 0x00, 0x00
        /*0020*/ 	.byte	0x00, 0x00, 0x00, 0x00


//--------------------- .nv.info._Z16checkPrimeKernelxxPbPx --------------------------
	.section	.nv.info._Z16checkPrimeKernelxxPbPx,"",@"SHT_CUDA_INFO"
	.sectionflags	@""
	.align	4


	//----- nvinfo : EIATTR_CUDA_API_VERSION
	.align		4
        /*0000*/ 	.byte	0x04, 0x37
        /*0002*/ 	.short	(.L_9 - .L_8)
.L_8:
        /*0004*/ 	.word	0x00000082


	//----- nvinfo : EIATTR_KPARAM_INFO
	.align		4
.L_9:
        /*0008*/ 	.byte	0x04, 0x17
        /*000a*/ 	.short	(.L_11 - .L_10)
.L_10:
        /*000c*/ 	.word	0x00000000
        /*0010*/ 	.short	0x0003
        /*0012*/ 	.short	0x0018
        /*0014*/ 	.byte	0x00, 0xf5, 0x21, 0x00


	//----- nvinfo : EIATTR_KPARAM_INFO
	.align		4
.L_11:
        /*0018*/ 	.byte	0x04, 0x17
        /*001a*/ 	.short	(.L_13 - .L_12)
.L_12:
        /*001c*/ 	.word	0x00000000
        /*0020*/ 	.short	0x0002
        /*0022*/ 	.short	0x0010
        /*0024*/ 	.byte	0x00, 0xf5, 0x21, 0x00


	//----- nvinfo : EIATTR_KPARAM_INFO
	.align		4
.L_13:
        /*0028*/ 	.byte	0x04, 0x17
        /*002a*/ 	.short	(.L_15 - .L_14)
.L_14:
        /*002c*/ 	.word	0x00000000
        /*0030*/ 	.short	0x0001
        /*0032*/ 	.short	0x0008
        /*0034*/ 	.byte	0x00, 0xf0, 0x21, 0x00


	//----- nvinfo : EIATTR_KPARAM_INFO
	.align		4
.L_15:
        /*0038*/ 	.byte	0x04, 0x17
        /*003a*/ 	.short	(.L_17 - .L_16)
.L_16:
        /*003c*/ 	.word	0x00000000
        /*0040*/ 	.short	0x0000
        /*0042*/ 	.short	0x0000
        /*0044*/ 	.byte	0x00, 0xf0, 0x21, 0x00


	//----- nvinfo : EIATTR_SPARSE_MMA_MASK
	.align		4
.L_17:
        /*0048*/ 	.byte	0x03, 0x50
        /*004a*/ 	.short	0x0000


	//----- nvinfo : EIATTR_MAXREG_COUNT
	.align		4
        /*004c*/ 	.byte	0x03, 0x1b
        /*004e*/ 	.short	0x00ff


	//----- nvinfo : EIATTR_MERCURY_ISA_VERSION
	.align		4
        /*0050*/ 	.byte	0x03, 0x5f
        /*0052*/ 	.short	0x0101


	//----- nvinfo : EIATTR_VRC_CTA_INIT_COUNT
	.align		4
        /*0054*/ 	.byte	0x02, 0x4a
	.zero		1
	.zero		1


	//----- nvinfo : EIATTR_EXIT_INSTR_OFFSETS
	.align		4
        /*0058*/ 	.byte	0x04, 0x1c
        /*005a*/ 	.short	(.L_19 - .L_18)


	//   ....[0]....
.L_18:
        /*005c*/ 	.word	0x00000110


	//   ....[1]....
        /*0060*/ 	.word	0x000004b0


	//----- nvinfo : EIATTR_CRS_STACK_SIZE
	.align		4
.L_19:
        /*0064*/ 	.byte	0x04, 0x1e
        /*0066*/ 	.short	(.L_21 - .L_20)
.L_20:
        /*0068*/ 	.word	0x00000000


	//----- nvinfo : EIATTR_CBANK_PARAM_SIZE
	.align		4
.L_21:
        /*006c*/ 	.byte	0x03, 0x19
        /*006e*/ 	.short	0x0020


	//----- nvinfo : EIATTR_PARAM_CBANK
	.align		4
        /*0070*/ 	.byte	0x04, 0x0a
        /*0072*/ 	.short	(.L_23 - .L_22)
	.align		4
.L_22:
        /*0074*/ 	.word	index@(.nv.constant0._Z16checkPrimeKernelxxPbPx)
        /*0078*/ 	.short	0x0380
        /*007a*/ 	.short	0x0020


	//----- nvinfo : EIATTR_SW_WAR
	.align		4
.L_23:
        /*007c*/ 	.byte	0x04, 0x36
        /*007e*/ 	.short	(.L_25 - .L_24)
.L_24:
        /*0080*/ 	.word	0x00000008
.L_25:


//--------------------- .nv.callgraph             --------------------------
	.section	.nv.callgraph,"",@"SHT_CUDA_CALLGRAPH"
	.align	4
	.sectionentsize	8
	.align		4
        /*0000*/ 	.word	0x00000000
	.align		4
        /*0004*/ 	.word	0xffffffff
	.align		4
        /*0008*/ 	.word	0x00000000
	.align		4
        /*000c*/ 	.word	0xfffffffe
	.align		4
        /*0010*/ 	.word	0x00000000
	.align		4
        /*0014*/ 	.word	0xfffffffd
	.align		4
        /*0018*/ 	.word	0x00000000
	.align		4
        /*001c*/ 	.word	0xfffffffc


//--------------------- .text._Z16checkPrimeKernelxxPbPx --------------------------
	.section	.text._Z16checkPrimeKernelxxPbPx,"ax",@progbits
	.align	128
        .global         _Z16checkPrimeKernelxxPbPx
        .type           _Z16checkPrimeKernelxxPbPx,@function
        .size           _Z16checkPrimeKernelxxPbPx,(.L_x_7 - _Z16checkPrimeKernelxxPbPx)
        .other          _Z16checkPrimeKernelxxPbPx,@"STO_CUDA_ENTRY STV_DEFAULT"
_Z16checkPrimeKernelxxPbPx:
.text._Z16checkPrimeKernelxxPbPx:
[----:B------:R-:W-:Y:S01]  /*0000*/  LDC R1, c[0x0][0x37c] ;  /* 0x0000df00ff017b82 */ /* 0x000fe20000000800 */
[----:B------:R-:W0:Y:S07]  /*0010*/  S2R R3, SR_TID.X ;  /* 0x0000000000037919 */ /* 0x000e2e0000002100 */
[----:B------:R-:W0:Y:S08]  /*0020*/  S2UR UR4, SR_CTAID.X ;  /* 0x00000000000479c3 */ /* 0x000e300000002500 */
[----:B------:R-:W0:Y:S08]  /*0030*/  LDC R0, c[0x0][0x360] ;  /* 0x0000d800ff007b82 */ /* 0x000e300000000800 */
[----:B------:R-:W1:Y:S08]  /*0040*/  LDC.64 R4, c[0x0][0x380] ;  /* 0x0000e000ff047b82 */ /* 0x000e700000000a00 */
[----:B------:R-:W2:Y:S01]  /*0050*/  LDC.64 R6, c[0x0][0x388] ;  /* 0x0000e200ff067b82 */ /* 0x000ea20000000a00 */
[----:B0-----:R-:W-:-:S04]  /*0060*/  IMAD R0, R0, UR4, R3 ;  /* 0x0000000400007c24 */ /* 0x001fc8000f8e0203 */
[----:B------:R-:W-:-:S05]  /*0070*/  IMAD.SHL.U32 R3, R0, 0x2, RZ ;  /* 0x0000000200037824 */ /* 0x000fca00078e00ff */
[C---:B-1----:R-:W-:Y:S02]  /*0080*/  IADD3 R2, P0, PT, R3.reuse, R4, RZ ;  /* 0x0000000403027210 */ /* 0x042fe40007f1e0ff */
[----:B------:R-:W-:Y:S02]  /*0090*/  LOP3.LUT R4, R4, 0x1, RZ, 0xc0, !PT ;  /* 0x0000000104047812 */ /* 0x000fe400078ec0ff */
[----:B------:R-:W-:Y:S02]  /*00a0*/  LEA.HI.X.SX32 R3, R3, R5, 0x1, P0 ;  /* 0x0000000503037211 */ /* 0x000fe400000f0eff */
[C---:B------:R-:W-:Y:S02]  /*00b0*/  ISETP.GE.U32.AND P2, PT, R2.reuse, 0x3, PT ;  /* 0x000000030200780c */ /* 0x040fe40003f46070 */
[----:B--2---:R-:W-:Y:S02]  /*00c0*/  ISETP.GT.U32.AND P1, PT, R2, R6, PT ;  /* 0x000000060200720c */ /* 0x004fe40003f24070 */
[----:B------:R-:W-:-:S02]  /*00d0*/  ISETP.GE.AND.EX P2, PT, R3, RZ, PT, P2 ;  /* 0x000000ff0300720c */ /* 0x000fc40003f46320 */
[----:B------:R-:W-:Y:S02]  /*00e0*/  ISETP.NE.U32.AND P0, PT, R4, 0x1, PT ;  /* 0x000000010400780c */ /* 0x000fe40003f05070 */
[----:B------:R-:W-:-:S04]  /*00f0*/  ISETP.GT.OR.EX P1, PT, R3, R7, !P2, P1 ;  /* 0x000000070300720c */ /* 0x000fc80005724710 */
[----:B------:R-:W-:-:S13]  /*0100*/  ISETP.NE.U32.OR.EX P0, PT, RZ, RZ, P1, P0 ;  /* 0x000000ffff00720c */ /* 0x000fda0000f05500 */
[----:B------:R-:W-:Y:S05]  /*0110*/  @P0 EXIT ;  /* 0x000000000000094d */ /* 0x000fea0003800000 */
[----:B------:R-:W-:Y:S01]  /*0120*/  ISETP.GE.U32.AND P0, PT, R2, 0x9, PT ;  /* 0x000000090200780c */ /* 0x000fe20003f06070 */
[----:B------:R-:W0:Y:S01]  /*0130*/  LDCU.64 UR4, c[0x0][0x358] ;  /* 0x00006b00ff0477ac */ /* 0x000e220008000a00 */
[----:B------:R-:W-:Y:S01]  /*0140*/  BSSY.RECONVERGENT B0, `(.L_x_0) ;  /* 0x000002f000007945 */ /* 0x000fe20003800200 */
[----:B------:R-:W-:Y:S01]  /*0150*/  IMAD.MOV.U32 R8, RZ, RZ, 0x1 ;  /* 0x00000001ff087424 */ /* 0x000fe200078e00ff */
[----:B------:R-:W-:-:S13]  /*0160*/  ISETP.GE.U32.AND.EX P0, PT, R3, RZ, PT, P0 ;  /* 0x000000ff0300720c */ /* 0x000fda0003f06100 */
[----:B------:R-:W-:Y:S05]  /*0170*/  @!P0 BRA `(.L_x_1) ;  /* 0x0000000000ac8947 */ /* 0x000fea0003800000 */
[----:B------:R-:W-:Y:S02]  /*0180*/  IMAD.MOV.U32 R5, RZ, RZ, 0x3 ;  /* 0x00000003ff057424 */ /* 0x000fe400078e00ff */
[----:B------:R-:W-:-:S07]  /*0190*/  IMAD.MOV.U32 R4, RZ, RZ, RZ ;  /* 0x000000ffff047224 */ /* 0x000fce00078e00ff */
.L_x_5:
[----:B------:R-:W-:Y:S01]  /*01a0*/  LOP3.LUT R6, R3, R4, RZ, 0xfc, !PT ;  /* 0x0000000403067212 */ /* 0x000fe200078efcff */
[----:B------:R-:W-:Y:S03]  /*01b0*/  BSSY.RECONVERGENT B1, `(.L_x_2) ;  /* 0x000001b000017945 */ /* 0x000fe60003800200 */
[----:B------:R-:W-:-:S13]  /*01c0*/  ISETP.NE.U32.AND P0, PT, R6, RZ, PT ;  /* 0x000000ff0600720c */ /* 0x000fda0003f05070 */
[----:B------:R-:W-:Y:S05]  /*01d0*/  @P0 BRA `(.L_x_3) ;  /* 0x0000000000500947 */ /* 0x000fea0003800000 */
[----:B------:R-:W1:Y:S01]  /*01e0*/  I2F.U32.RP R8, R5 ;  /* 0x0000000500087306 */ /* 0x000e620000209000 */
[----:B------:R-:W-:-:S07]  /*01f0*/  ISETP.NE.U32.AND P1, PT, R5, RZ, PT ;  /* 0x000000ff0500720c */ /* 0x000fce0003f25070 */
[----:B-1----:R-:W1:Y:S02]  /*0200*/  MUFU.RCP R8, R8 ;  /* 0x0000000800087308 */ /* 0x002e640000001000 */
[----:B-1----:R-:W-:-:S06]  /*0210*/  IADD3 R6, PT, PT, R8, 0xffffffe, RZ ;  /* 0x0ffffffe08067810 */ /* 0x002fcc0007ffe0ff */
[----:B------:R1:W2:Y:S02]  /*0220*/  F2I.FTZ.U32.TRUNC.NTZ R7, R6 ;  /* 0x0000000600077305 */ /* 0x0002a4000021f000 */
[----:B-1----:R-:W-:Y:S02]  /*0230*/  IMAD.MOV.U32 R6, RZ, RZ, RZ ;  /* 0x000000ffff067224 */ /* 0x002fe400078e00ff */
[----:B--2---:R-:W-:-:S04]  /*0240*/  IMAD.MOV R10, RZ, RZ, -R7 ;  /* 0x000000ffff0a7224 */ /* 0x004fc800078e0a07 */
[----:B------:R-:W-:-:S04]  /*0250*/  IMAD R9, R10, R5, RZ ;  /* 0x000000050a097224 */ /* 0x000fc800078e02ff */
[----:B------:R-:W-:-:S06]  /*0260*/  IMAD.HI.U32 R7, R7, R9, R6 ;  /* 0x0000000907077227 */ /* 0x000fcc00078e0006 */
[----:B------:R-:W-:-:S04]  /*0270*/  IMAD.HI.U32 R7, R7, R2, RZ ;  /* 0x0000000207077227 */ /* 0x000fc800078e00ff */
[----:B------:R-:W-:-:S04]  /*0280*/  IMAD.MOV R7, RZ, RZ, -R7 ;  /* 0x000000ffff077224 */ /* 0x000fc800078e0a07 */
[----:B------:R-:W-:-:S05]  /*0290*/  IMAD R10, R5, R7, R2 ;  /* 0x00000007050a7224 */ /* 0x000fca00078e0202 */
[----:B------:R-:W-:-:S13]  /*02a0*/  ISETP.GE.U32.AND P0, PT, R10, R5, PT ;  /* 0x000000050a00720c */ /* 0x000fda0003f06070 */
[----:B------:R-:W-:-:S04]  /*02b0*/  @P0 IADD3 R10, PT, PT, R10, -R5, RZ ;  /* 0x800000050a0a0210 */ /* 0x000fc80007ffe0ff */
[----:B------:R-:W-:-:S13]  /*02c0*/  ISETP.GE.U32.AND P0, PT, R10, R5, PT ;  /* 0x000000050a00720c */ /* 0x000fda0003f06070 */
[----:B------:R-:W-:Y:S01]  /*02d0*/  @P0 IMAD.IADD R10, R10, 0x1, -R5 ;  /* 0x000000010a0a0824 */ /* 0x000fe200078e0a05 */
[----:B------:R-:W-:-:S04]  /*02e0*/  @!P1 LOP3.LUT R10, RZ, R5, RZ, 0x33, !PT ;  /* 0x00000005ff0a9212 */ /* 0x000fc800078e33ff */
[----:B------:R-:W-:-:S04]  /*02f0*/  ISETP.NE.U32.AND P0, PT, R10, RZ, PT ;  /* 0x000000ff0a00720c */ /* 0x000fc80003f05070 */
[----:B------:R-:W-:Y:S01]  /*0300*/  ISETP.NE.AND.EX P0, PT, RZ, RZ, PT, P0 ;  /* 0x000000ffff00720c */ /* 0x000fe20003f05300 */
[----:B------:R-:W-:-:S12]  /*0310*/  BRA `(.L_x_4) ;  /* 0x0000000000107947 */ /* 0x000fd80003800000 */
.L_x_3:
[----:B------:R-:W-:-:S07]  /*0320*/  MOV R6, 0x340 ;  /* 0x0000034000067802 */ /* 0x000fce0000000f00 */
[----:B0-----:R-:W-:Y:S05]  /*0330*/  CALL.REL.NOINC `($__internal_0_$__cuda_sm20_rem_u64) ;  /* 0x0000000000607944 */ /* 0x001fea0003c00000 */
[----:B------:R-:W-:-:S04]  /*0340*/  ISETP.NE.U32.AND P0, PT, R8, RZ, PT ;  /* 0x000000ff0800720c */ /* 0x000fc80003f05070 */
[----:B------:R-:W-:-:S13]  /*0350*/  ISETP.NE.AND.EX P0, PT, R9, RZ, PT, P0 ;  /* 0x000000ff0900720c */ /* 0x000fda0003f05300 */
.L_x_4:
[----:B0-----:R-:W-:Y:S05]  /*0360*/  BSYNC.RECONVERGENT B1 ;  /* 0x0000000000017941 */ /* 0x001fea0003800200 */
.L_x_2:
[----:B------:R-:W-:Y:S01]  /*0370*/  PRMT R8, RZ, 0x7610, R8 ;  /* 0x00007610ff087816 */ /* 0x000fe20000000008 */
[----:B------:R-:W-:Y:S06]  /*0380*/  @!P0 BRA `(.L_x_1) ;  /* 0x0000000000288947 */ /* 0x000fec0003800000 */
[----:B------:R-:W-:-:S05]  /*0390*/  IADD3 R5, P0, PT, R5, 0x2, RZ ;  /* 0x0000000205057810 */ /* 0x000fca0007f1e0ff */
[----:B------:R-:W-:Y:S02]  /*03a0*/  IMAD.X R4, RZ, RZ, R4, P0 ;  /* 0x000000ffff047224 */ /* 0x000fe400000e0604 */
[----:B------:R-:W-:-:S04]  /*03b0*/  IMAD.WIDE.U32 R6, R5, R5, RZ ;  /* 0x0000000505067225 */ /* 0x000fc800078e00ff */
[----:B------:R-:W-:Y:S01]  /*03c0*/  IMAD R8, R4, R5, RZ ;  /* 0x0000000504087224 */ /* 0x000fe200078e02ff */
[----:B------:R-:W-:-:S03]  /*03d0*/  ISETP.GT.U32.AND P0, PT, R6, R2, PT ;  /* 0x000000020600720c */ /* 0x000fc60003f04070 */
[----:B------:R-:W-:-:S04]  /*03e0*/  IMAD R9, R5, R4, R8 ;  /* 0x0000000405097224 */ /* 0x000fc800078e0208 */
[----:B------:R-:W-:-:S05]  /*03f0*/  IMAD.IADD R7, R7, 0x1, R9 ;  /* 0x0000000107077824 */ /* 0x000fca00078e0209 */
[----:B------:R-:W-:-:S13]  /*0400*/  ISETP.GT.AND.EX P0, PT, R7, R3, PT, P0 ;  /* 0x000000030700720c */ /* 0x000fda0003f04300 */
[----:B------:R-:W-:Y:S05]  /*0410*/  @!P0 BRA `(.L_x_5) ;  /* 0xfffffffc00608947 */ /* 0x000fea000383ffff */
[----:B------:R-:W-:-:S07]  /*0420*/  HFMA2 R8, -RZ, RZ, 0, 5.9604644775390625e-08 ;  /* 0x00000001ff087431 */ /* 0x000fce00000001ff */
.L_x_1:
[----:B0-----:R-:W-:Y:S05]  /*0430*/  BSYNC.RECONVERGENT B0 ;  /* 0x0000000000007941 */ /* 0x001fea0003800200 */
.L_x_0:
[----:B------:R-:W0:Y:S01]  /*0440*/  LDC.64 R4, c[0x0][0x398] ;  /* 0x0000e600ff047b82 */ /* 0x000e220000000a00 */
[----:B------:R-:W1:Y:S02]  /*0450*/  LDCU.64 UR6, c[0x0][0x390] ;  /* 0x00007200ff0677ac */ /* 0x000e640008000a00 */
[----:B-1----:R-:W-:-:S04]  /*0460*/  IADD3 R6, P0, PT, R0, UR6, RZ ;  /* 0x0000000600067c10 */ /* 0x002fc8000ff1e0ff */
[C---:B------:R-:W-:Y:S01]  /*0470*/  LEA.HI.X.SX32 R7, R0.reuse, UR7, 0x1, P0 ;  /* 0x0000000700077c11 */ /* 0x040fe200080f0eff */
[----:B0-----:R-:W-:-:S05]  /*0480*/  IMAD.WIDE R4, R0, 0x8, R4 ;  /* 0x0000000800047825 */ /* 0x001fca00078e0204 */
[----:B------:R-:W-:Y:S04]  /*0490*/  STG.E.64 desc[UR4][R4.64], R2 ;  /* 0x0000000204007986 */ /* 0x000fe8000c101b04 */
[----:B------:R-:W-:Y:S01]  /*04a0*/  STG.E.U8 desc[UR4][R6.64], R8 ;  /* 0x0000000806007986 */ /* 0x000fe2000c101104 */
[----:B------:R-:W-:Y:S05]  /*04b0*/  EXIT ;  /* 0x000000000000794d */ /* 0x000fea0003800000 */
        .weak           $__internal_0_$__cuda_sm20_rem_u64
        .type           $__internal_0_$__cuda_sm20_rem_u64,@function
        .size           $__internal_0_$__cuda_sm20_rem_u64,(.L_x_7 - $__internal_0_$__cuda_sm20_rem_u64)
$__internal_0_$__cuda_sm20_rem_u64:
[----:B------:R-:W-:Y:S02]  /*04c0*/  IMAD.MOV.U32 R12, RZ, RZ, R5 ;  /* 0x000000ffff0c7224 */ /* 0x000fe400078e0005 */
[----:B------:R-:W-:-:S04]  /*04d0*/  IMAD.MOV.U32 R13, RZ, RZ, R4 ;  /* 0x000000ffff0d7224 */ /* 0x000fc800078e0004 */
[----:B------:R-:W0:Y:S08]  /*04e0*/  I2F.U64.RP R7, R12 ;  /* 0x0000000c00077312 */ /* 0x000e300000309000 */
[----:B0-----:R-:W0:Y:S02]  /*04f0*/  MUFU.RCP R7, R7 ;  /* 0x0000000700077308 */ /* 0x001e240000001000 */
[----:B0-----:R-:W-:-:S06]  /*0500*/  VIADD R8, R7, 0x1ffffffe ;  /* 0x1ffffffe07087836 */ /* 0x001fcc0000000000 */
[----:B------:R-:W0:Y:S02]  /*0510*/  F2I.U64.TRUNC R8, R8 ;  /* 0x0000000800087311 */ /* 0x000e24000020d800 */
[----:B0-----:R-:W-:-:S04]  /*0520*/  IMAD.WIDE.U32 R10, R8, R5, RZ ;  /* 0x00000005080a7225 */ /* 0x001fc800078e00ff */
[----:B------:R-:W-:Y:S01]  /*0530*/  IMAD R11, R8, R4, R11 ;  /* 0x00000004080b7224 */ /* 0x000fe200078e020b */
[----:B------:R-:W-:-:S03]  /*0540*/  IADD3 R15, P0, PT, RZ, -R10, RZ ;  /* 0x8000000aff0f7210 */ /* 0x000fc60007f1e0ff */
[----:B------:R-:W-:Y:S02]  /*0550*/  IMAD R11, R9, R5, R11 ;  /* 0x00000005090b7224 */ /* 0x000fe400078e020b */
[----:B------:R-:W-:-:S03]  /*0560*/  IMAD.HI.U32 R10, R8, R15, RZ ;  /* 0x0000000f080a7227 */ /* 0x000fc600078e00ff */
[----:B------:R-:W-:Y:S01]  /*0570*/  IADD3.X R17, PT, PT, RZ, ~R11, RZ, P0, !PT ;  /* 0x8000000bff117210 */ /* 0x000fe200007fe4ff */
[----:B------:R-:W-:-:S04]  /*0580*/  IMAD.MOV.U32 R11, RZ, RZ, R8 ;  /* 0x000000ffff0b7224 */ /* 0x000fc800078e0008 */
[----:B------:R-:W-:-:S04]  /*0590*/  IMAD.WIDE.U32 R10, P0, R8, R17, R10 ;  /* 0x00000011080a7225 */ /* 0x000fc8000780000a */
[C---:B------:R-:W-:Y:S02]  /*05a0*/  IMAD R13, R9.reuse, R17, RZ ;  /* 0x00000011090d7224 */ /* 0x040fe400078e02ff */
[----:B------:R-:W-:-:S04]  /*05b0*/  IMAD.HI.U32 R10, P1, R9, R15, R10 ;  /* 0x0000000f090a7227 */ /* 0x000fc8000782000a */
[----:B------:R-:W-:Y:S01]  /*05c0*/  IMAD.HI.U32 R7, R9, R17, RZ ;  /* 0x0000001109077227 */ /* 0x000fe200078e00ff */
[----:B------:R-:W-:-:S03]  /*05d0*/  IADD3 R11, P2, PT, R13, R10, RZ ;  /* 0x0000000a0d0b7210 */ /* 0x000fc60007f5e0ff */
[----:B------:R-:W-:Y:S02]  /*05e0*/  IMAD.X R7, R7, 0x1, R9, P0 ;  /* 0x0000000107077824 */ /* 0x000fe400000e0609 */
[----:B------:R-:W-:-:S03]  /*05f0*/  IMAD.WIDE.U32 R8, R11, R5, RZ ;  /* 0x000000050b087225 */ /* 0x000fc600078e00ff */
[----:B------:R-:W-:Y:S01]  /*0600*/  IADD3.X R7, PT, PT, RZ, RZ, R7, P2, P1 ;  /* 0x000000ffff077210 */ /* 0x000fe200017e2407 */
[----:B------:R-:W-:Y:S01]  /*0610*/  IMAD R10, R11, R4, R9 ;  /* 0x000000040b0a7224 */ /* 0x000fe200078e0209 */
[----:B------:R-:W-:-:S03]  /*0620*/  IADD3 R9, P0, PT, RZ, -R8, RZ ;  /* 0x80000008ff097210 */ /* 0x000fc60007f1e0ff */
[----:B------:R-:W-:Y:S02]  /*0630*/  IMAD R8, R7, R5, R10 ;  /* 0x0000000507087224 */ /* 0x000fe400078e020a */
[----:B------:R-:W-:-:S04]  /*0640*/  IMAD.HI.U32 R10, R11, R9, RZ ;  /* 0x000000090b0a7227 */ /* 0x000fc800078e00ff */
[----:B------:R-:W-:-:S04]  /*0650*/  IMAD.X R8, RZ, RZ, ~R8, P0 ;  /* 0x000000ffff087224 */ /* 0x000fc800000e0e08 */
[----:B------:R-:W-:-:S04]  /*0660*/  IMAD.WIDE.U32 R10, P0, R11, R8, R10 ;  /* 0x000000080b0a7225 */ /* 0x000fc8000780000a */
[C---:B------:R-:W-:Y:S02]  /*0670*/  IMAD R12, R7.reuse, R8, RZ ;  /* 0x00000008070c7224 */ /* 0x040fe400078e02ff */
[----:B------:R-:W-:-:S04]  /*0680*/  IMAD.HI.U32 R11, P1, R7, R9, R10 ;  /* 0x00000009070b7227 */ /* 0x000fc8000782000a */
[----:B------:R-:W-:Y:S01]  /*0690*/  IMAD.HI.U32 R8, R7, R8, RZ ;  /* 0x0000000807087227 */ /* 0x000fe200078e00ff */
[----:B------:R-:W-:-:S03]  /*06a0*/  IADD3 R11, P2, PT, R12, R11, RZ ;  /* 0x0000000b0c0b7210 */ /* 0x000fc60007f5e0ff */
[----:B------:R-:W-:Y:S01]  /*06b0*/  IMAD.MOV.U32 R9, RZ, RZ, RZ ;  /* 0x000000ffff097224 */ /* 0x000fe200078e00ff */
[----:B------:R-:W-:Y:S01]  /*06c0*/  IADD3.X R7, PT, PT, R8, R7, RZ, P0, !PT ;  /* 0x0000000708077210 */ /* 0x000fe200007fe4ff */
[----:B------:R-:W-:-:S03]  /*06d0*/  IMAD.HI.U32 R8, R11, R2, RZ ;  /* 0x000000020b087227 */ /* 0x000fc600078e00ff */
[----:B------:R-:W-:Y:S01]  /*06e0*/  IADD3.X R7, PT, PT, RZ, RZ, R7, P2, P1 ;  /* 0x000000ffff077210 */ /* 0x000fe200017e2407 */
[----:B------:R-:W-:-:S04]  /*06f0*/  IMAD.WIDE.U32 R8, R11, R3, R8 ;  /* 0x000000030b087225 */ /* 0x000fc800078e0008 */
[C---:B------:R-:W-:Y:S02]  /*0700*/  IMAD R11, R7.reuse, R3, RZ ;  /* 0x00000003070b7224 */ /* 0x040fe400078e02ff */
[----:B------:R-:W-:-:S04]  /*0710*/  IMAD.HI.U32 R8, P0, R7, R2, R8 ;  /* 0x0000000207087227 */ /* 0x000fc80007800008 */
[----:B------:R-:W-:Y:S01]  /*0720*/  IMAD.HI.U32 R7, R7, R3, RZ ;  /* 0x0000000307077227 */ /* 0x000fe200078e00ff */
[----:B------:R-:W-:-:S03]  /*0730*/  IADD3 R11, P1, PT, R11, R8, RZ ;  /* 0x000000080b0b7210 */ /* 0x000fc60007f3e0ff */
[----:B------:R-:W-:Y:S02]  /*0740*/  IMAD.X R7, RZ, RZ, R7, P0 ;  /* 0x000000ffff077224 */ /* 0x000fe400000e0607 */
[----:B------:R-:W-:-:S03]  /*0750*/  IMAD.WIDE.U32 R8, R11, R5, RZ ;  /* 0x000000050b087225 */ /* 0x000fc600078e00ff */
[----:B------:R-:W-:Y:S01]  /*0760*/  IADD3.X R10, PT, PT, RZ, R7, RZ, P1, !PT ;  /* 0x00000007ff0a7210 */ /* 0x000fe20000ffe4ff */
[----:B------:R-:W-:Y:S01]  /*0770*/  IMAD R11, R11, R4, R9 ;  /* 0x000000040b0b7224 */ /* 0x000fe200078e0209 */
[----:B------:R-:W-:-:S03]  /*0780*/  IADD3 R8, P1, PT, -R8, R2, RZ ;  /* 0x0000000208087210 */ /* 0x000fc60007f3e1ff */
[-C--:B------:R-:W-:Y:S01]  /*0790*/  IMAD R11, R10, R5.reuse, R11 ;  /* 0x000000050a0b7224 */ /* 0x080fe200078e020b */
[----:B------:R-:W-:-:S03]  /*07a0*/  ISETP.GE.U32.AND P0, PT, R8, R5, PT ;  /* 0x000000050800720c */ /* 0x000fc60003f06070 */
[----:B------:R-:W-:Y:S01]  /*07b0*/  IMAD.X R11, R3, 0x1, ~R11, P1 ;  /* 0x00000001030b7824 */ /* 0x000fe200008e0e0b */
[----:B------:R-:W-:-:S04]  /*07c0*/  IADD3 R10, P1, PT, -R5, R8, RZ ;  /* 0x00000008050a7210 */ /* 0x000fc80007f3e1ff */
[C---:B------:R-:W-:Y:S01]  /*07d0*/  ISETP.GE.U32.AND.EX P0, PT, R11.reuse, R4, PT, P0 ;  /* 0x000000040b00720c */ /* 0x040fe20003f06100 */
[----:B------:R-:W-:Y:S01]  /*07e0*/  IMAD.X R7, R11, 0x1, ~R4, P1 ;  /* 0x000000010b077824 */ /* 0x000fe200008e0e04 */
[----:B------:R-:W-:Y:S02]  /*07f0*/  ISETP.NE.U32.AND P1, PT, R5, RZ, PT ;  /* 0x000000ff0500720c */ /* 0x000fe40003f25070 */
[----:B------:R-:W-:Y:S02]  /*0800*/  SEL R10, R10, R8, P0 ;  /* 0x000000080a0a7207 */ /* 0x000fe40000000000 */
[----:B------:R-:W-:Y:S02]  /*0810*/  SEL R7, R7, R11, P0 ;  /* 0x0000000b07077207 */ /* 0x000fe40000000000 */
[----:B------:R-:W-:Y:S02]  /*0820*/  ISETP.GE.U32.AND P0, PT, R10, R5, PT ;  /* 0x000000050a00720c */ /* 0x000fe40003f06070 */
[----:B------:R-:W-:-:S02]  /*0830*/  IADD3 R8, P2, PT, -R5, R10, RZ ;  /* 0x0000000a05087210 */ /* 0x000fc40007f5e1ff */
[----:B------:R-:W-:Y:S02]  /*0840*/  ISETP.GE.U32.AND.EX P0, PT, R7, R4, PT, P0 ;  /* 0x000000040700720c */ /* 0x000fe40003f06100 */
[CC--:B------:R-:W-:Y:S02]  /*0850*/  IADD3.X R9, PT, PT, ~R4.reuse, R7.reuse, RZ, P2, !PT ;  /* 0x0000000704097210 */ /* 0x0c0fe400017fe5ff */
[----:B------:R-:W-:Y:S02]  /*0860*/  ISETP.NE.AND.EX P1, PT, R4, RZ, PT, P1 ;  /* 0x000000ff0400720c */ /* 0x000fe40003f25310 */
[----:B------:R-:W-:Y:S01]  /*0870*/  SEL R9, R9, R7, P0 ;  /* 0x0000000709097207 */ /* 0x000fe20000000000 */
[----:B------:R-:W-:Y:S01]  /*0880*/  IMAD.MOV.U32 R7, RZ, RZ, 0x0 ;  /* 0x00000000ff077424 */ /* 0x000fe200078e00ff */
[----:B------:R-:W-:Y:S02]  /*0890*/  SEL R8, R8, R10, P0 ;  /* 0x0000000a08087207 */ /* 0x000fe40000000000 */
[----:B------:R-:W-:-:S02]  /*08a0*/  SEL R9, R9, 0xffffffff, P1 ;  /* 0xffffffff09097807 */ /* 0x000fc40000800000 */
[----:B------:R-:W-:Y:S01]  /*08b0*/  SEL R8, R8, 0xffffffff, P1 ;  /* 0xffffffff08087807 */ /* 0x000fe20000800000 */
[----:B------:R-:W-:Y:S06]  /*08c0*/  RET.REL.NODEC R6 `(_Z16checkPrimeKernelxxPbPx) ;  /* 0xfffffff406cc7950 */ /* 0x000fec0003c3ffff */
.L_x_6:
[----:B------:R-:W-:-:S00]  /*08d0*/  BRA `(.L_x_6) ;  /* 0xfffffffc00fc7947 */ /* 0x000fc0000383ffff */
[----:B------:R-:W-:-:S00]  /*08e0*/  NOP ;  /* 0x0000000000007918 */ /* 0x000fc00000000000 */
        /* <DEDUP_REMOVED lines=9> */
.L_x_7:


//--------------------- .nv.shared.reserved.0     --------------------------
	.section	.nv.shared.reserved.0,"aw",@nobits
	.weak		__nv_reservedSMEM_offset_0_alias
	.size		__nv_reservedSMEM_offset_0_alias, 0, 64
	.other		__nv_reservedSMEM_offset_0_alias,@"STO_CUDA_RESERVED_SHARED STV_DEFAULT"
__nv_reservedSMEM_offset_0_alias:
	.zero		0
	.zero		64


//--------------------- .nv.constant0._Z16checkPrimeKernelxxPbPx --------------------------
	.section	.nv.constant0._Z16checkPrimeKernelxxPbPx,"a",@progbits
	.sectionflags	@""
	.align	4
.nv.constant0._Z16checkPrimeKernelxxPbPx:
	.zero		928


//--------------------- SYMBOLS --------------------------

	.type		.nv.reservedSmem.offset0,@object
	.size		.nv.reservedSmem.offset0,0x4
